//
// Generated by NVIDIA NVVM Compiler
//
// Compiler Build ID: CL-36424714
// Cuda compilation tools, release 13.0, V13.0.88
// Based on NVVM 20.0.0
//

.version 9.0
.target sm_100
.address_size 64

	// .globl	_Z9roll_cudaPhm

.visible .entry _Z9roll_cudaPhm(
	.param .u64 .ptr .align 1 _Z9roll_cudaPhm_param_0,
	.param .u64 _Z9roll_cudaPhm_param_1
)
{
	.reg .pred 	%p<3>;
	.reg .b32 	%r<17>;
	.reg .b64 	%rd<60>;

	ld.param.u64 	%rd7, [_Z9roll_cudaPhm_param_0];
	ld.param.u64 	%rd8, [_Z9roll_cudaPhm_param_1];
	mov.u32 	%r1, %tid.x;
	mov.u32 	%r5, %ctaid.x;
	shl.b32 	%r6, %r5, 10;
	or.b32  	%r7, %r6, %r1;
	cvt.u64.u32 	%rd9, %r7;
	add.s64 	%rd10, %rd8, %rd9;
	setp.lt.u32 	%p1, %r7, 707072;
	selp.b64 	%rd59, 954, 953, %p1;
	add.s64 	%rd58, %rd10, 7150253579921374537;
	mov.b32 	%r16, 0;
$L__BB0_1:
	add.s64 	%rd11, %rd58, 4412207830758565606;
	xor.b64  	%rd12, %rd11, -1800455987208640293;
	mul.lo.s64 	%rd13, %rd12, %rd11;
	mul.hi.u64 	%rd14, %rd12, %rd11;
	xor.b64  	%rd15, %rd14, %rd13;
	add.s64 	%rd16, %rd58, -2472074832271045867;
	xor.b64  	%rd17, %rd16, -1800455987208640293;
	mul.lo.s64 	%rd18, %rd17, %rd16;
	mul.hi.u64 	%rd19, %rd17, %rd16;
	xor.b64  	%rd20, %rd19, %rd18;
	and.b64  	%rd21, %rd15, %rd20;
	popc.b64 	%r8, %rd21;
	add.s64 	%rd22, %rd58, 9090386578408894276;
	xor.b64  	%rd23, %rd22, -1800455987208640293;
	mul.lo.s64 	%rd24, %rd23, %rd22;
	mul.hi.u64 	%rd25, %rd23, %rd22;
	xor.b64  	%rd26, %rd25, %rd24;
	add.s64 	%rd27, %rd58, 2206103915379282803;
	xor.b64  	%rd28, %rd27, -1800455987208640293;
	mul.lo.s64 	%rd29, %rd28, %rd27;
	mul.hi.u64 	%rd30, %rd28, %rd27;
	xor.b64  	%rd31, %rd30, %rd29;
	and.b64  	%rd32, %rd26, %rd31;
	popc.b64 	%r9, %rd32;
	add.s32 	%r10, %r8, %r9;
	add.s64 	%rd33, %rd58, -4678178747650328670;
	xor.b64  	%rd34, %rd33, -1800455987208640293;
	mul.lo.s64 	%rd35, %rd34, %rd33;
	mul.hi.u64 	%rd36, %rd34, %rd33;
	xor.b64  	%rd37, %rd36, %rd35;
	add.s64 	%rd38, %rd58, 6884282663029611473;
	xor.b64  	%rd39, %rd38, -1800455987208640293;
	mul.lo.s64 	%rd40, %rd39, %rd38;
	mul.hi.u64 	%rd41, %rd39, %rd38;
	xor.b64  	%rd42, %rd41, %rd40;
	and.b64  	%rd43, %rd37, %rd42;
	popc.b64 	%r11, %rd43;
	add.s32 	%r12, %r10, %r11;
	xor.b64  	%rd44, %rd58, -1800455987208640293;
	mul.lo.s64 	%rd45, %rd44, %rd58;
	mul.hi.u64 	%rd46, %rd44, %rd58;
	xor.b64  	%rd47, %rd46, %rd45;
	add.s64 	%rd48, %rd58, -6884282663029611473;
	xor.b64  	%rd49, %rd48, -1800455987208640293;
	mul.lo.s64 	%rd50, %rd49, %rd48;
	mul.hi.u64 	%rd51, %rd49, %rd48;
	xor.b64  	%rd52, %rd51, %rd50;
	shl.b64 	%rd53, %rd52, 25;
	and.b64  	%rd54, %rd53, %rd47;
	popc.b64 	%r13, %rd54;
	add.s32 	%r14, %r12, %r13;
	and.b32  	%r15, %r16, 255;
	max.u32 	%r16, %r15, %r14;
	add.s64 	%rd59, %rd59, -1;
	add.s64 	%rd58, %rd58, 265970916891763064;
	setp.ne.s64 	%p2, %rd59, 0;
	@%p2 bra 	$L__BB0_1;
	cvta.to.global.u64 	%rd55, %rd7;
	cvt.u64.u32 	%rd56, %r1;
	add.s64 	%rd57, %rd55, %rd56;
	st.global.u8 	[%rd57], %r16;
	ret;

}


// ===== COMPILED SASS (sm_100) =====

	.target	sm_100

	.elftype	@"ET_EXEC"


//--------------------- .note.nv.tkinfo           --------------------------
	.section	.note.nv.tkinfo,"",@"SHT_NOTE"
	.sectionflags	@"SHF_NOTE_NV_TKINFO"
	.tkinfo
        /*0018*/ 	.word	0x00000002
        /*0030*/ 	.string	""
        /*0030*/ 	.string	"ptxas"
        /*0030*/ 	.string	"Cuda compilation tools, release 13.0, V13.0.88"
        /*0030*/ 	.string	"Build cuda_13.0.r13.0/compiler.36424714_0"
        /*0030*/ 	.string	"-arch sm_100 -m 64 "



//--------------------- .note.nv.cuinfo           --------------------------
	.section	.note.nv.cuinfo,"",@"SHT_NOTE"
	.sectionflags	@"SHF_NOTE_NV_CUINFO"
        /*0018*/ 	.short	0x0002
        /*001a*/ 	.short	0x0064
        /*001c*/ 	.short	0x0082
	.zero		2


//--------------------- .nv.info                  --------------------------
	.section	.nv.info,"",@"SHT_CUDA_INFO"
	.align	4


	//----- nvinfo : EIATTR_REGCOUNT
	.align		4
        /*0000*/ 	.byte	0x04, 0x2f
        /*0002*/ 	.short	(.L_1 - .L_0)
	.align		4
.L_0:
        /*0004*/ 	.word	index@(_Z9roll_cudaPhm)
        /*0008*/ 	.word	0x0000001e


	//----- nvinfo : EIATTR_FRAME_SIZE
	.align		4
.L_1:
        /*000c*/ 	.byte	0x04, 0x11
        /*000e*/ 	.short	(.L_3 - .L_2)
	.align		4
.L_2:
        /*0010*/ 	.word	index@(_Z9roll_cudaPhm)
        /*0014*/ 	.word	0x00000000


	//----- nvinfo : EIATTR_MIN_STACK_SIZE
	.align		4
.L_3:
        /*0018*/ 	.byte	0x04, 0x12
        /*001a*/ 	.short	(.L_5 - .L_4)
	.align		4
.L_4:
        /*001c*/ 	.word	index@(_Z9roll_cudaPhm)
        /*0020*/ 	.word	0x00000000
.L_5:


//--------------------- .nv.compat                --------------------------
	.section	.nv.compat,"",@"SHT_CUDA_COMPAT_INFO"
	.align	4
        /*0000*/ 	.byte	0x02, 0x09, 0x00, 0x00, 0x02, 0x02, 0x01, 0x00, 0x02, 0x05, 0x05, 0x00, 0x03, 0x07, 0x01, 0x01
        /*0010*/ 	.byte	0x02, 0x03, 0x00, 0x00, 0x02, 0x06, 0x01, 0x00, 0x04, 0x0b, 0x08, 0x00, 0x09, 0x00, 0x00, 0x00
        /*0020*/ 	.byte	0x00, 0x00, 0x00, 0x00


//--------------------- .nv.info._Z9roll_cudaPhm  --------------------------
	.section	.nv.info._Z9roll_cudaPhm,"",@"SHT_CUDA_INFO"
	.sectionflags	@""
	.align	4


	//----- nvinfo : EIATTR_CUDA_API_VERSION
	.align		4
        /*0000*/ 	.byte	0x04, 0x37
        /*0002*/ 	.short	(.L_7 - .L_6)
.L_6:
        /*0004*/ 	.word	0x00000082


	//----- nvinfo : EIATTR_KPARAM_INFO
	.align		4
.L_7:
        /*0008*/ 	.byte	0x04, 0x17
        /*000a*/ 	.short	(.L_9 - .L_8)
.L_8:
        /*000c*/ 	.word	0x00000000
        /*0010*/ 	.short	0x0001
        /*0012*/ 	.short	0x0008
        /*0014*/ 	.byte	0x00, 0xf0, 0x21, 0x00


	//----- nvinfo : EIATTR_KPARAM_INFO
	.align		4
.L_9:
        /*0018*/ 	.byte	0x04, 0x17
        /*001a*/ 	.short	(.L_11 - .L_10)
.L_10:
        /*001c*/ 	.word	0x00000000
        /*0020*/ 	.short	0x0000
        /*0022*/ 	.short	0x0000
        /*0024*/ 	.byte	0x00, 0xf5, 0x21, 0x00


	//----- nvinfo : EIATTR_SPARSE_MMA_MASK
	.align		4
.L_11:
        /*0028*/ 	.byte	0x03, 0x50
        /*002a*/ 	.short	0x0000


	//----- nvinfo : EIATTR_MAXREG_COUNT
	.align		4
        /*002c*/ 	.byte	0x03, 0x1b
        /*002e*/ 	.short	0x00ff


	//----- nvinfo : EIATTR_MERCURY_ISA_VERSION
	.align		4
        /*0030*/ 	.byte	0x03, 0x5f
        /*0032*/ 	.short	0x0101


	//----- nvinfo : EIATTR_VRC_CTA_INIT_COUNT
	.align		4
        /*0034*/ 	.byte	0x02, 0x4a
	.zero		1
	.zero		1


	//----- nvinfo : EIATTR_EXIT_INSTR_OFFSETS
	.align		4
        /*0038*/ 	.byte	0x04, 0x1c
        /*003a*/ 	.short	(.L_13 - .L_12)


	//   ....[0]....
.L_12:
        /*003c*/ 	.word	0x00000920


	//----- nvinfo : EIATTR_CRS_STACK_SIZE
	.align		4
.L_13:
        /*0040*/ 	.byte	0x04, 0x1e
        /*0042*/ 	.short	(.L_15 - .L_14)
.L_14:
        /*0044*/ 	.word	0x00000000


	//----- nvinfo : EIATTR_CBANK_PARAM_SIZE
	.align		4
.L_15:
        /*0048*/ 	.byte	0x03, 0x19
        /*004a*/ 	.short	0x0010


	//----- nvinfo : EIATTR_PARAM_CBANK
	.align		4
        /*004c*/ 	.byte	0x04, 0x0a
        /*004e*/ 	.short	(.L_17 - .L_16)
	.align		4
.L_16:
        /*0050*/ 	.word	index@(.nv.constant0._Z9roll_cudaPhm)
        /*0054*/ 	.short	0x0380
        /*0056*/ 	.short	0x0010


	//----- nvinfo : EIATTR_SW_WAR
	.align		4
.L_17:
        /*0058*/ 	.byte	0x04, 0x36
        /*005a*/ 	.short	(.L_19 - .L_18)
.L_18:
        /*005c*/ 	.word	0x00000008
.L_19:


//--------------------- .nv.callgraph             --------------------------
	.section	.nv.callgraph,"",@"SHT_CUDA_CALLGRAPH"
	.align	4
	.sectionentsize	8
	.align		4
        /*0000*/ 	.word	0x00000000
	.align		4
        /*0004*/ 	.word	0xffffffff
	.align		4
        /*0008*/ 	.word	0x00000000
	.align		4
        /*000c*/ 	.word	0xfffffffe
	.align		4
        /*0010*/ 	.word	0x00000000
	.align		4
        /*0014*/ 	.word	0xfffffffd
	.align		4
        /*0018*/ 	.word	0x00000000
	.align		4
        /*001c*/ 	.word	0xfffffffc


//--------------------- .text._Z9roll_cudaPhm     --------------------------
	.section	.text._Z9roll_cudaPhm,"ax",@progbits
	.align	128
        .global         _Z9roll_cudaPhm
        .type           _Z9roll_cudaPhm,@function
        .size           _Z9roll_cudaPhm,(.L_x_3 - _Z9roll_cudaPhm)
        .other          _Z9roll_cudaPhm,@"STO_CUDA_ENTRY STV_DEFAULT"
_Z9roll_cudaPhm:
.text._Z9roll_cudaPhm:
[----:B------:R-:W-:Y:S01]  /*0000*/  LDC R1, c[0x0][0x37c] ;  /* 0x0000df00ff017b82 */ /* 0x000fe20000000800 */
[----:B------:R-:W0:Y:S07]  /*0010*/  S2R R0, SR_TID.X ;  /* 0x0000000000007919 */ /* 0x000e2e0000002100 */
[----:B------:R-:W1:Y:S01]  /*0020*/  S2UR UR4, SR_CTAID.X ;  /* 0x00000000000479c3 */ /* 0x000e620000002500 */
[----:B------:R-:W-:Y:S01]  /*0030*/  IMAD.MOV.U32 R6, RZ, RZ, 0x3ba ;  /* 0x000003baff067424 */ /* 0x000fe200078e00ff */
[----:B------:R-:W-:Y:S06]  /*0040*/  BSSY.RECONVERGENT B0, `(.L_x_0) ;  /* 0x0000089000007945 */ /* 0x000fec0003800200 */
[----:B------:R-:W2:Y:S01]  /*0050*/  LDC.64 R4, c[0x0][0x388] ;  /* 0x0000e200ff047b82 */ /* 0x000ea20000000a00 */
[----:B-1----:R-:W-:-:S06]  /*0060*/  USHF.L.U32 UR4, UR4, 0xa, URZ ;  /* 0x0000000a04047899 */ /* 0x002fcc00080006ff */
[----:B0-----:R-:W-:-:S04]  /*0070*/  LOP3.LUT R3, R0, UR4, RZ, 0xfc, !PT ;  /* 0x0000000400037c12 */ /* 0x001fc8000f8efcff */
[C---:B--2---:R-:W-:Y:S01]  /*0080*/  IADD3 R4, P1, PT, R3.reuse, R4, RZ ;  /* 0x0000000403047210 */ /* 0x044fe20007f3e0ff */
[----:B------:R-:W0:Y:S01]  /*0090*/  LDCU.64 UR4, c[0x0][0x358] ;  /* 0x00006b00ff0477ac */ /* 0x000e220008000a00 */
[----:B------:R-:W-:Y:S01]  /*00a0*/  ISETP.GE.U32.AND P0, PT, R3, 0xaca00, PT ;  /* 0x000aca000300780c */ /* 0x000fe20003f06070 */
[----:B------:R-:W-:Y:S01]  /*00b0*/  IMAD.MOV.U32 R3, RZ, RZ, RZ ;  /* 0x000000ffff037224 */ /* 0x000fe200078e00ff */
[----:B------:R-:W-:Y:S02]  /*00c0*/  IADD3 R4, P2, PT, R4, 0x4d2dbd49, RZ ;  /* 0x4d2dbd4904047810 */ /* 0x000fe40007f5e0ff */
[----:B------:R-:W-:Y:S02]  /*00d0*/  SEL R6, R6, 0x3b9, !P0 ;  /* 0x000003b906067807 */ /* 0x000fe40004000000 */
[----:B------:R-:W-:Y:S01]  /*00e0*/  IADD3.X R2, PT, PT, RZ, 0x633acdbf, R5, P2, P1 ;  /* 0x633acdbfff027810 */ /* 0x000fe200017e2405 */
[----:B------:R-:W-:-:S08]  /*00f0*/  IMAD.MOV.U32 R5, RZ, RZ, RZ ;  /* 0x000000ffff057224 */ /* 0x000fd000078e00ff */
.L_x_1:
[C---:B------:R-:W-:Y:S02]  /*0100*/  IADD3 R12, P0, PT, R4.reuse, 0x1d0a6f44, RZ ;  /* 0x1d0a6f44040c7810 */ /* 0x040fe40007f1e0ff */
[----:B------:R-:W-:Y:S02]  /*0110*/  IADD3 R9, P1, PT, R4, -0x6a382c8d, RZ ;  /* 0x95c7d37304097810 */ /* 0x000fe40007f3e0ff */
[C---:B------:R-:W-:Y:S02]  /*0120*/  IADD3.X R20, PT, PT, R2.reuse, 0x7e278a6e, RZ, P0, !PT ;  /* 0x7e278a6e02147810 */ /* 0x040fe400007fe4ff */
[----:B------:R-:W-:Y:S02]  /*0130*/  IADD3.X R17, PT, PT, R2, 0x1e9da7d2, RZ, P1, !PT ;  /* 0x1e9da7d202117810 */ /* 0x000fe40000ffe4ff */
[----:B------:R-:W-:Y:S02]  /*0140*/  LOP3.LUT R23, R20, 0xe7037ed1, RZ, 0x3c, !PT ;  /* 0xe7037ed114177812 */ /* 0x000fe400078e3cff */
[----:B------:R-:W-:-:S02]  /*0150*/  LOP3.LUT R13, R12, 0xa0b428db, RZ, 0x3c, !PT ;  /* 0xa0b428db0c0d7812 */ /* 0x000fc400078e3cff */
[----:B------:R-:W-:Y:S01]  /*0160*/  LOP3.LUT R22, R17, 0xe7037ed1, RZ, 0x3c, !PT ;  /* 0xe7037ed111167812 */ /* 0x000fe200078e3cff */
[----:B------:R-:W-:Y:S01]  /*0170*/  IMAD.WIDE.U32 R14, R23, R12, RZ ;  /* 0x0000000c170e7225 */ /* 0x000fe200078e00ff */
[----:B------:R-:W-:Y:S02]  /*0180*/  LOP3.LUT R8, R9, 0xa0b428db, RZ, 0x3c, !PT ;  /* 0xa0b428db09087812 */ /* 0x000fe400078e3cff */
[----:B------:R-:W-:Y:S01]  /*0190*/  IADD3 R16, P2, PT, R4, 0x2b8fa6e6, RZ ;  /* 0x2b8fa6e604107810 */ /* 0x000fe20007f5e0ff */
[----:B------:R-:W-:-:S04]  /*01a0*/  IMAD.WIDE.U32 R18, R22, R9, RZ ;  /* 0x0000000916127225 */ /* 0x000fc800078e00ff */
[----:B------:R-:W-:-:S04]  /*01b0*/  IMAD.WIDE.U32 R14, P1, R13, R20, R14 ;  /* 0x000000140d0e7225 */ /* 0x000fc8000782000e */
[----:B------:R-:W-:-:S04]  /*01c0*/  IMAD.WIDE.U32 R12, R13, R12, RZ ;  /* 0x0000000c0d0c7225 */ /* 0x000fc800078e00ff */
[----:B------:R-:W-:Y:S01]  /*01d0*/  IMAD.X R11, RZ, RZ, RZ, P1 ;  /* 0x000000ffff0b7224 */ /* 0x000fe200008e06ff */
[----:B------:R-:W-:Y:S01]  /*01e0*/  IADD3 R7, P1, PT, R13, R14, RZ ;  /* 0x0000000e0d077210 */ /* 0x000fe20007f3e0ff */
[----:B------:R-:W-:Y:S01]  /*01f0*/  IMAD.WIDE.U32 R18, P0, R8, R17, R18 ;  /* 0x0000001108127225 */ /* 0x000fe20007800012 */
[----:B------:R-:W-:-:S03]  /*0200*/  IADD3.X R14, PT, PT, R2, 0x3d3b4fa5, RZ, P2, !PT ;  /* 0x3d3b4fa5020e7810 */ /* 0x000fc600017fe4ff */
[----:B------:R-:W-:Y:S02]  /*0210*/  IMAD.MOV.U32 R10, RZ, RZ, R15 ;  /* 0x000000ffff0a7224 */ /* 0x000fe400078e000f */
[----:B------:R-:W-:-:S04]  /*0220*/  IMAD.WIDE.U32 R8, R8, R9, RZ ;  /* 0x0000000908087225 */ /* 0x000fc800078e00ff */
[----:B------:R-:W-:Y:S01]  /*0230*/  IMAD.X R21, RZ, RZ, RZ, P0 ;  /* 0x000000ffff157224 */ /* 0x000fe200000e06ff */
[----:B------:R-:W-:Y:S01]  /*0240*/  IADD3 R15, P0, PT, R4, -0x5bb2f4eb, RZ ;  /* 0xa44d0b15040f7810 */ /* 0x000fe20007f1e0ff */
[----:B------:R-:W-:Y:S01]  /*0250*/  IMAD.WIDE.U32.X R10, R23, R20, R10, P1 ;  /* 0x00000014170a7225 */ /* 0x000fe200008e040a */
[----:B------:R-:W-:Y:S02]  /*0260*/  IADD3 R9, P2, PT, R9, R18, RZ ;  /* 0x0000001209097210 */ /* 0x000fe40007f5e0ff */
[----:B------:R-:W-:Y:S01]  /*0270*/  LOP3.LUT R23, R14, 0xe7037ed1, RZ, 0x3c, !PT ;  /* 0xe7037ed10e177812 */ /* 0x000fe200078e3cff */
[----:B------:R-:W-:Y:S01]  /*0280*/  IMAD.MOV.U32 R20, RZ, RZ, R19 ;  /* 0x000000ffff147224 */ /* 0x000fe200078e0013 */
[----:B------:R-:W-:Y:S02]  /*0290*/  LOP3.LUT R13, R10, R12, RZ, 0x3c, !PT ;  /* 0x0000000c0a0d7212 */ /* 0x000fe400078e3cff */
[----:B------:R-:W-:Y:S01]  /*02a0*/  IADD3.X R25, PT, PT, R2, -0x224e92f7, RZ, P0, !PT ;  /* 0xddb16d0902197810 */ /* 0x000fe200007fe4ff */
[----:B------:R-:W-:Y:S01]  /*02b0*/  IMAD.WIDE.U32.X R20, R22, R17, R20, P2 ;  /* 0x0000001116147225 */ /* 0x000fe200010e0414 */
[----:B------:R-:W-:-:S02]  /*02c0*/  LOP3.LUT R12, R11, R7, RZ, 0x3c, !PT ;  /* 0x000000070b0c7212 */ /* 0x000fc400078e3cff */
[----:B------:R-:W-:Y:S01]  /*02d0*/  LOP3.LUT R17, R16, 0xa0b428db, RZ, 0x3c, !PT ;  /* 0xa0b428db10117812 */ /* 0x000fe200078e3cff */
[----:B------:R-:W-:Y:S01]  /*02e0*/  IMAD.WIDE.U32 R10, R23, R16, RZ ;  /* 0x00000010170a7225 */ /* 0x000fe200078e00ff */
[----:B------:R-:W-:Y:S02]  /*02f0*/  LOP3.LUT R26, R25, 0xe7037ed1, RZ, 0x3c, !PT ;  /* 0xe7037ed1191a7812 */ /* 0x000fe400078e3cff */
[----:B------:R-:W-:Y:S02]  /*0300*/  LOP3.LUT R7, R13, R20, R8, 0x60, !PT ;  /* 0x000000140d077212 */ /* 0x000fe400078e6008 */
[----:B------:R-:W-:Y:S01]  /*0310*/  IADD3 R19, P0, PT, R4, 0xe8537a2, RZ ;  /* 0x0e8537a204137810 */ /* 0x000fe20007f1e0ff */
[----:B------:R-:W-:Y:S01]  /*0320*/  IMAD.WIDE.U32 R10, P1, R17, R14, R10 ;  /* 0x0000000e110a7225 */ /* 0x000fe2000782000a */
[----:B------:R-:W-:Y:S02]  /*0330*/  LOP3.LUT R20, R12, R21, R9, 0x60, !PT ;  /* 0x000000150c147212 */ /* 0x000fe400078e6009 */
[----:B------:R-:W-:Y:S01]  /*0340*/  LOP3.LUT R18, R15, 0xa0b428db, RZ, 0x3c, !PT ;  /* 0xa0b428db0f127812 */ /* 0x000fe200078e3cff */
[----:B------:R-:W-:Y:S01]  /*0350*/  IMAD.WIDE.U32 R12, R26, R15, RZ ;  /* 0x0000000f1a0c7225 */ /* 0x000fe200078e00ff */
[----:B------:R-:W-:Y:S01]  /*0360*/  IADD3.X R21, PT, PT, R2, -0x40ec3ac9, RZ, P0, !PT ;  /* 0xbf13c53702157810 */ /* 0x000fe200007fe4ff */
[----:B------:R-:W-:Y:S02]  /*0370*/  POPC R7, R7 ;  /* 0x0000000700077309 */ /* 0x000fe40000000000 */
[----:B------:R-:W-:Y:S01]  /*0380*/  IMAD.WIDE.U32 R16, R17, R16, RZ ;  /* 0x0000001011107225 */ /* 0x000fe200078e00ff */
[----:B------:R-:W-:-:S03]  /*0390*/  LOP3.LUT R24, R21, 0xe7037ed1, RZ, 0x3c, !PT ;  /* 0xe7037ed115187812 */ /* 0x000fc600078e3cff */
[----:B------:R-:W-:Y:S01]  /*03a0*/  IMAD.X R9, RZ, RZ, RZ, P1 ;  /* 0x000000ffff097224 */ /* 0x000fe200008e06ff */
[----:B------:R-:W-:Y:S01]  /*03b0*/  IADD3 R27, P0, PT, R17, R10, RZ ;  /* 0x0000000a111b7210 */ /* 0x000fe20007f1e0ff */
[----:B------:R-:W-:Y:S01]  /*03c0*/  IMAD.MOV.U32 R8, RZ, RZ, R11 ;  /* 0x000000ffff087224 */ /* 0x000fe200078e000b */
[----:B------:R-:W1:Y:S01]  /*03d0*/  POPC R20, R20 ;  /* 0x0000001400147309 */ /* 0x000e620000000000 */
[----:B------:R-:W-:-:S04]  /*03e0*/  IMAD.WIDE.U32 R12, P1, R18, R25, R12 ;  /* 0x00000019120c7225 */ /* 0x000fc8000782000c */
[----:B------:R-:W-:Y:S01]  /*03f0*/  IMAD.WIDE.U32 R10, R18, R15, RZ ;  /* 0x0000000f120a7225 */ /* 0x000fe200078e00ff */
[----:B------:R-:W-:-:S03]  /*0400*/  LOP3.LUT R18, R19, 0xa0b428db, RZ, 0x3c, !PT ;  /* 0xa0b428db13127812 */ /* 0x000fc600078e3cff */
[----:B------:R-:W-:Y:S01]  /*0410*/  IMAD.WIDE.U32.X R8, R23, R14, R8, P0 ;  /* 0x0000000e17087225 */ /* 0x000fe200000e0408 */
[----:B------:R-:W-:-:S03]  /*0420*/  IADD3 R11, P0, PT, R11, R12, RZ ;  /* 0x0000000c0b0b7210 */ /* 0x000fc60007f1e0ff */
[----:B------:R-:W-:-:S04]  /*0430*/  IMAD.WIDE.U32 R22, R24, R19, RZ ;  /* 0x0000001318167225 */ /* 0x000fc800078e00ff */
[----:B------:R-:W-:Y:S02]  /*0440*/  IMAD.X R15, RZ, RZ, RZ, P1 ;  /* 0x000000ffff0f7224 */ /* 0x000fe400008e06ff */
[----:B------:R-:W-:Y:S02]  /*0450*/  IMAD.MOV.U32 R14, RZ, RZ, R13 ;  /* 0x000000ffff0e7224 */ /* 0x000fe400078e000d */
[----:B-1----:R-:W-:Y:S02]  /*0460*/  IMAD.IADD R7, R7, 0x1, R20 ;  /* 0x0000000107077824 */ /* 0x002fe400078e0214 */
[----:B------:R-:W-:-:S04]  /*0470*/  IMAD.WIDE.U32.X R14, R26, R25, R14, P0 ;  /* 0x000000191a0e7225 */ /* 0x000fc800000e040e */
[----:B------:R-:W-:-:S04]  /*0480*/  IMAD.WIDE.U32 R22, P0, R18, R21, R22 ;  /* 0x0000001512167225 */ /* 0x000fc80007800016 */
[----:B------:R-:W-:-:S04]  /*0490*/  IMAD.WIDE.U32 R18, R18, R19, RZ ;  /* 0x0000001312127225 */ /* 0x000fc800078e00ff */
[----:B------:R-:W-:Y:S01]  /*04a0*/  IMAD.X R13, RZ, RZ, RZ, P0 ;  /* 0x000000ffff0d7224 */ /* 0x000fe200000e06ff */
[----:B------:R-:W-:Y:S01]  /*04b0*/  IADD3 R17, P0, PT, R19, R22, RZ ;  /* 0x0000001613117210 */ /* 0x000fe20007f1e0ff */
[----:B------:R-:W-:-:S04]  /*04c0*/  IMAD.MOV.U32 R12, RZ, RZ, R23 ;  /* 0x000000ffff0c7224 */ /* 0x000fc800078e0017 */
[----:B------:R-:W-:Y:S01]  /*04d0*/  IMAD.WIDE.U32.X R12, R24, R21, R12, P0 ;  /* 0x00000015180c7225 */ /* 0x000fe200000e040c */
[----:B------:R-:W-:Y:S02]  /*04e0*/  IADD3 R23, P0, PT, R4, -0x78bd642f, RZ ;  /* 0x87429bd104177810 */ /* 0x000fe40007f1e0ff */
[----:B------:R-:W-:Y:S02]  /*04f0*/  LOP3.LUT R21, R8, R16, RZ, 0x3c, !PT ;  /* 0x0000001008157212 */ /* 0x000fe400078e3cff */
[----:B------:R-:W-:Y:S02]  /*0500*/  IADD3.X R25, PT, PT, R2, 0x5f89e29b, RZ, P0, !PT ;  /* 0x5f89e29b02197810 */ /* 0x000fe400007fe4ff */
[----:B------:R-:W-:Y:S02]  /*0510*/  LOP3.LUT R16, R9, R27, RZ, 0x3c, !PT ;  /* 0x0000001b09107212 */ /* 0x000fe400078e3cff */
[----:B------:R-:W-:Y:S02]  /*0520*/  LOP3.LUT R26, R25, 0xe7037ed1, RZ, 0x3c, !PT ;  /* 0xe7037ed1191a7812 */ /* 0x000fe400078e3cff */
[----:B------:R-:W-:-:S02]  /*0530*/  LOP3.LUT R22, R23, 0xa0b428db, RZ, 0x3c, !PT ;  /* 0xa0b428db17167812 */ /* 0x000fc400078e3cff */
[----:B------:R-:W-:Y:S01]  /*0540*/  LOP3.LUT R17, R13, R17, RZ, 0x3c, !PT ;  /* 0x000000110d117212 */ /* 0x000fe200078e3cff */
[----:B------:R-:W-:Y:S01]  /*0550*/  IMAD.WIDE.U32 R8, R26, R23, RZ ;  /* 0x000000171a087225 */ /* 0x000fe200078e00ff */
[----:B------:R-:W-:-:S03]  /*0560*/  LOP3.LUT R19, R12, R18, RZ, 0x3c, !PT ;  /* 0x000000120c137212 */ /* 0x000fc600078e3cff */
[----:B------:R-:W-:-:S04]  /*0570*/  IMAD.WIDE.U32 R8, P0, R22, R25, R8 ;  /* 0x0000001916087225 */ /* 0x000fc80007800008 */
[----:B------:R-:W-:-:S04]  /*0580*/  IMAD.WIDE.U32 R22, R22, R23, RZ ;  /* 0x0000001716167225 */ /* 0x000fc800078e00ff */
[----:B------:R-:W-:Y:S01]  /*0590*/  IMAD.X R13, RZ, RZ, RZ, P0 ;  /* 0x000000ffff0d7224 */ /* 0x000fe200000e06ff */
[----:B------:R-:W-:Y:S01]  /*05a0*/  IADD3 R18, P0, PT, R4, 0x78bd642f, RZ ;  /* 0x78bd642f04127810 */ /* 0x000fe20007f1e0ff */
[----:B------:R-:W-:Y:S01]  /*05b0*/  IMAD.MOV.U32 R12, RZ, RZ, R9 ;  /* 0x000000ffff0c7224 */ /* 0x000fe200078e0009 */
[----:B------:R-:W-:Y:S02]  /*05c0*/  IADD3 R24, P1, PT, R23, R8, RZ ;  /* 0x0000000817187210 */ /* 0x000fe40007f3e0ff */
[----:B------:R-:W-:Y:S02]  /*05d0*/  IADD3.X R8, PT, PT, R2, -0x5f89e29c, RZ, P0, !PT ;  /* 0xa0761d6402087810 */ /* 0x000fe400007fe4ff */
[----:B------:R-:W-:Y:S01]  /*05e0*/  LOP3.LUT R23, R21, R14, R10, 0x60, !PT ;  /* 0x0000000e15177212 */ /* 0x000fe200078e600a */
[----:B------:R-:W-:Y:S01]  /*05f0*/  IMAD.WIDE.U32.X R12, R26, R25, R12, P1 ;  /* 0x000000191a0c7225 */ /* 0x000fe200008e040c */
[----:B------:R-:W-:Y:S02]  /*0600*/  LOP3.LUT R9, R8, 0xe7037ed1, RZ, 0x3c, !PT ;  /* 0xe7037ed108097812 */ /* 0x000fe400078e3cff */
[----:B------:R-:W-:-:S02]  /*0610*/  LOP3.LUT R14, R16, R15, R11, 0x60, !PT ;  /* 0x0000000f100e7212 */ /* 0x000fc400078e600b */
[----:B------:R-:W-:Y:S01]  /*0620*/  LOP3.LUT R15, R18, 0xa0b428db, RZ, 0x3c, !PT ;  /* 0xa0b428db120f7812 */ /* 0x000fe200078e3cff */
[----:B------:R-:W-:Y:S01]  /*0630*/  IMAD.WIDE.U32 R10, R9, R18, RZ ;  /* 0x00000012090a7225 */ /* 0x000fe200078e00ff */
[----:B------:R-:W-:Y:S01]  /*0640*/  LOP3.LUT R21, R2, 0xe7037ed1, RZ, 0x3c, !PT ;  /* 0xe7037ed102157812 */ /* 0x000fe200078e3cff */
[----:B------:R1:W-:Y:S01]  /*0650*/  POPC R26, R14 ;  /* 0x0000000e001a7309 */ /* 0x0003e20000000000 */
[----:B------:R-:W-:Y:S02]  /*0660*/  LOP3.LUT R22, R19, R12, R22, 0x60, !PT ;  /* 0x0000000c13167212 */ /* 0x000fe400078e6016 */
[----:B------:R-:W-:Y:S01]  /*0670*/  LOP3.LUT R24, R17, R13, R24, 0x60, !PT ;  /* 0x0000000d11187212 */ /* 0x000fe200078e6018 */
[----:B------:R-:W-:Y:S01]  /*0680*/  IMAD.WIDE.U32 R10, P0, R15, R8, R10 ;  /* 0x000000080f0a7225 */ /* 0x000fe2000780000a */
[----:B------:R-:W-:-:S03]  /*0690*/  LOP3.LUT R19, R4, 0xa0b428db, RZ, 0x3c, !PT ;  /* 0xa0b428db04137812 */ /* 0x000fc600078e3cff */
[----:B------:R-:W-:Y:S01]  /*06a0*/  IMAD.WIDE.U32 R12, R15, R18, RZ ;  /* 0x000000120f0c7225 */ /* 0x000fe200078e00ff */
[----:B------:R-:W2:Y:S03]  /*06b0*/  POPC R23, R23 ;  /* 0x0000001700177309 */ /* 0x000ea60000000000 */
[----:B------:R-:W-:Y:S01]  /*06c0*/  IMAD.WIDE.U32 R16, R21, R4, RZ ;  /* 0x0000000415107225 */ /* 0x000fe200078e00ff */
[----:B------:R-:W-:-:S03]  /*06d0*/  IADD3 R10, P1, PT, R13, R10, RZ ;  /* 0x0000000a0d0a7210 */ /* 0x000fc60007f3e0ff */
[----:B------:R-:W-:Y:S01]  /*06e0*/  IMAD.X R15, RZ, RZ, RZ, P0 ;  /* 0x000000ffff0f7224 */ /* 0x000fe200000e06ff */
[----:B------:R-:W-:Y:S01]  /*06f0*/  POPC R22, R22 ;  /* 0x0000001600167309 */ /* 0x000fe20000000000 */
[----:B-1----:R-:W-:Y:S02]  /*0700*/  IMAD.MOV.U32 R14, RZ, RZ, R11 ;  /* 0x000000ffff0e7224 */ /* 0x002fe400078e000b */
[----:B------:R-:W-:-:S04]  /*0710*/  IMAD.WIDE.U32 R16, P0, R2, R19, R16 ;  /* 0x0000001302107225 */ /* 0x000fc80007800010 */
[----:B------:R-:W-:Y:S01]  /*0720*/  IMAD.WIDE.U32 R18, R19, R4, RZ ;  /* 0x0000000413127225 */ /* 0x000fe200078e00ff */
[----:B--2---:R-:W-:-:S03]  /*0730*/  IADD3 R7, PT, PT, R7, R23, R26 ;  /* 0x0000001707077210 */ /* 0x004fc60007ffe01a */
[----:B------:R-:W-:Y:S01]  /*0740*/  IMAD.WIDE.U32.X R8, R9, R8, R14, P1 ;  /* 0x0000000809087225 */ /* 0x000fe200008e040e */
[----:B------:R-:W-:Y:S01]  /*0750*/  IADD3 R4, P1, PT, R4, -0x3a14de88, RZ ;  /* 0xc5eb217804047810 */ /* 0x000fe20007f3e0ff */
[----:B------:R-:W1:Y:S02]  /*0760*/  POPC R15, R24 ;  /* 0x00000018000f7309 */ /* 0x000e640000000000 */
[----:B------:R-:W-:Y:S01]  /*0770*/  IMAD.X R13, RZ, RZ, RZ, P0 ;  /* 0x000000ffff0d7224 */ /* 0x000fe200000e06ff */
[----:B------:R-:W-:Y:S02]  /*0780*/  IADD3 R11, P0, PT, R19, R16, RZ ;  /* 0x00000010130b7210 */ /* 0x000fe40007f1e0ff */
[----:B------:R-:W-:Y:S01]  /*0790*/  LOP3.LUT R8, R8, R12, RZ, 0x3c, !PT ;  /* 0x0000000c08087212 */ /* 0x000fe200078e3cff */
[----:B------:R-:W-:Y:S01]  /*07a0*/  IMAD.MOV.U32 R12, RZ, RZ, R17 ;  /* 0x000000ffff0c7224 */ /* 0x000fe200078e0011 */
[----:B------:R-:W-:-:S03]  /*07b0*/  LOP3.LUT R9, R9, R10, RZ, 0x3c, !PT ;  /* 0x0000000a09097212 */ /* 0x000fc600078e3cff */
[----:B------:R-:W-:Y:S01]  /*07c0*/  IMAD.WIDE.U32.X R12, R2, R21, R12, P0 ;  /* 0x00000015020c7225 */ /* 0x000fe200000e040c */
[----:B------:R-:W-:Y:S02]  /*07d0*/  IADD3 R6, P0, PT, R6, -0x1, RZ ;  /* 0xffffffff06067810 */ /* 0x000fe40007f1e0ff */
[----:B------:R-:W-:Y:S01]  /*07e0*/  IADD3.X R2, PT, PT, R2, 0x3b0eb23, RZ, P1, !PT ;  /* 0x03b0eb2302027810 */ /* 0x000fe20000ffe4ff */
[----:B------:R-:W-:Y:S01]  /*07f0*/  IMAD.SHL.U32 R17, R8, 0x2000000, RZ ;  /* 0x0200000008117824 */ /* 0x000fe200078e00ff */
[----:B------:R-:W-:Y:S02]  /*0800*/  IADD3.X R5, PT, PT, R5, -0x1, RZ, P0, !PT ;  /* 0xffffffff05057810 */ /* 0x000fe400007fe4ff */
[----:B------:R-:W-:Y:S02]  /*0810*/  ISETP.NE.U32.AND P0, PT, R6, RZ, PT ;  /* 0x000000ff0600720c */ /* 0x000fe40003f05070 */
[----:B------:R-:W-:Y:S02]  /*0820*/  LOP3.LUT R18, R17, R12, R18, 0x60, !PT ;  /* 0x0000000c11127212 */ /* 0x000fe400078e6012 */
[----:B------:R-:W-:-:S02]  /*0830*/  SHF.L.U64.HI R12, R8, 0x19, R9 ;  /* 0x00000019080c7819 */ /* 0x000fc40000010209 */
[----:B------:R-:W-:Y:S01]  /*0840*/  POPC R8, R18 ;  /* 0x0000001200087309 */ /* 0x000fe20000000000 */
[----:B------:R-:W-:Y:S02]  /*0850*/  ISETP.NE.AND.EX P0, PT, R5, RZ, PT, P0 ;  /* 0x000000ff0500720c */ /* 0x000fe40003f05300 */
[----:B------:R-:W-:Y:S02]  /*0860*/  LOP3.LUT R11, R12, R13, R11, 0x60, !PT ;  /* 0x0000000d0c0b7212 */ /* 0x000fe400078e600b */
[----:B-1----:R-:W-:-:S03]  /*0870*/  IADD3 R7, PT, PT, R7, R22, R15 ;  /* 0x0000001607077210 */ /* 0x002fc60007ffe00f */
[----:B------:R-:W1:Y:S02]  /*0880*/  POPC R9, R11 ;  /* 0x0000000b00097309 */ /* 0x000e640000000000 */
[----:B-1----:R-:W-:Y:S02]  /*0890*/  IADD3 R7, PT, PT, R7, R8, R9 ;  /* 0x0000000807077210 */ /* 0x002fe40007ffe009 */
[----:B------:R-:W-:-:S04]  /*08a0*/  LOP3.LUT R8, R3, 0xff, RZ, 0xc0, !PT ;  /* 0x000000ff03087812 */ /* 0x000fc800078ec0ff */
[----:B------:R-:W-:Y:S01]  /*08b0*/  VIMNMX.U32 R3, PT, PT, R7, R8, !PT ;  /* 0x0000000807037248 */ /* 0x000fe20007fe0000 */
[----:B------:R-:W-:Y:S06]  /*08c0*/  @P0 BRA `(.L_x_1) ;  /* 0xfffffff8000c0947 */ /* 0x000fec000383ffff */
[----:B0-----:R-:W-:Y:S05]  /*08d0*/  BSYNC.RECONVERGENT B0 ;  /* 0x0000000000007941 */ /* 0x001fea0003800200 */
.L_x_0:
[----:B------:R-:W0:Y:S02]  /*08e0*/  LDCU.64 UR6, c[0x0][0x380] ;  /* 0x00007000ff0677ac */ /* 0x000e240008000a00 */
[----:B0-----:R-:W-:-:S05]  /*08f0*/  IADD3 R4, P0, PT, R0, UR6, RZ ;  /* 0x0000000600047c10 */ /* 0x001fca000ff1e0ff */
[----:B------:R-:W-:-:S05]  /*0900*/  IMAD.X R5, RZ, RZ, UR7, P0 ;  /* 0x00000007ff057e24 */ /* 0x000fca00080e06ff */
[----:B------:R-:W-:Y:S01]  /*0910*/  STG.E.U8 desc[UR4][R4.64], R3 ;  /* 0x0000000304007986 */ /* 0x000fe2000c101104 */
[----:B------:R-:W-:Y:S05]  /*0920*/  EXIT ;  /* 0x000000000000794d */ /* 0x000fea0003800000 */
.L_x_2:
[----:B------:R-:W-:-:S00]  /*0930*/  BRA `(.L_x_2) ;  /* 0xfffffffc00fc7947 */ /* 0x000fc0000383ffff */
[----:B------:R-:W-:-:S00]  /*0940*/  NOP ;  /* 0x0000000000007918 */ /* 0x000fc00000000000 */
        /* <DEDUP_REMOVED lines=11> */
.L_x_3:


//--------------------- .nv.shared.reserved.0     --------------------------
	.section	.nv.shared.reserved.0,"aw",@nobits
	.weak		__nv_reservedSMEM_offset_0_alias
	.size		__nv_reservedSMEM_offset_0_alias, 0, 64
	.other		__nv_reservedSMEM_offset_0_alias,@"STO_CUDA_RESERVED_SHARED STV_DEFAULT"
__nv_reservedSMEM_offset_0_alias:
	.zero		0
	.zero		64


//--------------------- .nv.constant0._Z9roll_cudaPhm --------------------------
	.section	.nv.constant0._Z9roll_cudaPhm,"a",@progbits
	.sectionflags	@""
	.align	4
.nv.constant0._Z9roll_cudaPhm:
	.zero		912


//--------------------- SYMBOLS --------------------------

	.type		.nv.reservedSmem.offset0,@object
	.size		.nv.reservedSmem.offset0,0x4
